//
// Generated by NVIDIA NVVM Compiler
//
// Compiler Build ID: CL-36424714
// Cuda compilation tools, release 13.0, V13.0.88
// Based on NVVM 20.0.0
//

.version 9.0
.target sm_100
.address_size 64

	// .globl	_Z16kernel_histogramPhlPji

.visible .entry _Z16kernel_histogramPhlPji(
	.param .u64 .ptr .align 1 _Z16kernel_histogramPhlPji_param_0,
	.param .u64 _Z16kernel_histogramPhlPji_param_1,
	.param .u64 .ptr .align 1 _Z16kernel_histogramPhlPji_param_2,
	.param .u32 _Z16kernel_histogramPhlPji_param_3
)
{
	.reg .pred 	%p<2>;
	.reg .b32 	%r<9>;
	.reg .b64 	%rd<10>;

	ld.param.u64 	%rd2, [_Z16kernel_histogramPhlPji_param_0];
	ld.param.u64 	%rd4, [_Z16kernel_histogramPhlPji_param_1];
	ld.param.u64 	%rd3, [_Z16kernel_histogramPhlPji_param_2];
	ld.param.u32 	%r1, [_Z16kernel_histogramPhlPji_param_3];
	mov.u32 	%r2, %ctaid.x;
	mov.u32 	%r3, %ntid.x;
	mov.u32 	%r4, %tid.x;
	mad.lo.s32 	%r5, %r2, %r3, %r4;
	cvt.s64.s32 	%rd1, %r5;
	setp.le.s64 	%p1, %rd4, %rd1;
	@%p1 bra 	$L__BB0_2;
	cvta.to.global.u64 	%rd5, %rd2;
	cvta.to.global.u64 	%rd6, %rd3;
	add.s64 	%rd7, %rd5, %rd1;
	ld.global.u8 	%r6, [%rd7];
	rem.s32 	%r7, %r6, %r1;
	mul.wide.u32 	%rd8, %r7, 4;
	add.s64 	%rd9, %rd6, %rd8;
	atom.global.add.u32 	%r8, [%rd9], 1;
$L__BB0_2:
	ret;

}


// ===== COMPILED SASS (sm_100) =====

	.target	sm_100

	.elftype	@"ET_EXEC"


//--------------------- .note.nv.tkinfo           --------------------------
	.section	.note.nv.tkinfo,"",@"SHT_NOTE"
	.sectionflags	@"SHF_NOTE_NV_TKINFO"
	.tkinfo
        /*0018*/ 	.word	0x00000002
        /*0030*/ 	.string	""
        /*0030*/ 	.string	"ptxas"
        /*0030*/ 	.string	"Cuda compilation tools, release 13.0, V13.0.88"
        /*0030*/ 	.string	"Build cuda_13.0.r13.0/compiler.36424714_0"
        /*0030*/ 	.string	"-arch sm_100 -m 64 "



//--------------------- .note.nv.cuinfo           --------------------------
	.section	.note.nv.cuinfo,"",@"SHT_NOTE"
	.sectionflags	@"SHF_NOTE_NV_CUINFO"
        /*0018*/ 	.short	0x0002
        /*001a*/ 	.short	0x0064
        /*001c*/ 	.short	0x0082
	.zero		2


//--------------------- .nv.info                  --------------------------
	.section	.nv.info,"",@"SHT_CUDA_INFO"
	.align	4


	//----- nvinfo : EIATTR_REGCOUNT
	.align		4
        /*0000*/ 	.byte	0x04, 0x2f
        /*0002*/ 	.short	(.L_1 - .L_0)
	.align		4
.L_0:
        /*0004*/ 	.word	index@(_Z16kernel_histogramPhlPji)
        /*0008*/ 	.word	0x0000000c


	//----- nvinfo : EIATTR_FRAME_SIZE
	.align		4
.L_1:
        /*000c*/ 	.byte	0x04, 0x11
        /*000e*/ 	.short	(.L_3 - .L_2)
	.align		4
.L_2:
        /*0010*/ 	.word	index@(_Z16kernel_histogramPhlPji)
        /*0014*/ 	.word	0x00000000


	//----- nvinfo : EIATTR_MIN_STACK_SIZE
	.align		4
.L_3:
        /*0018*/ 	.byte	0x04, 0x12
        /*001a*/ 	.short	(.L_5 - .L_4)
	.align		4
.L_4:
        /*001c*/ 	.word	index@(_Z16kernel_histogramPhlPji)
        /*0020*/ 	.word	0x00000000
.L_5:


//--------------------- .nv.compat                --------------------------
	.section	.nv.compat,"",@"SHT_CUDA_COMPAT_INFO"
	.align	4
        /*0000*/ 	.byte	0x02, 0x09, 0x00, 0x00, 0x02, 0x02, 0x01, 0x00, 0x02, 0x05, 0x05, 0x00, 0x03, 0x07, 0x01, 0x01
        /*0010*/ 	.byte	0x02, 0x03, 0x00, 0x00, 0x02, 0x06, 0x01, 0x00, 0x04, 0x0b, 0x08, 0x00, 0x09, 0x00, 0x00, 0x00
        /*0020*/ 	.byte	0x00, 0x00, 0x00, 0x00


//--------------------- .nv.info._Z16kernel_histogramPhlPji --------------------------
	.section	.nv.info._Z16kernel_histogramPhlPji,"",@"SHT_CUDA_INFO"
	.sectionflags	@""
	.align	4


	//----- nvinfo : EIATTR_CUDA_API_VERSION
	.align		4
        /*0000*/ 	.byte	0x04, 0x37
        /*0002*/ 	.short	(.L_7 - .L_6)
.L_6:
        /*0004*/ 	.word	0x00000082


	//----- nvinfo : EIATTR_KPARAM_INFO
	.align		4
.L_7:
        /*0008*/ 	.byte	0x04, 0x17
        /*000a*/ 	.short	(.L_9 - .L_8)
.L_8:
        /*000c*/ 	.word	0x00000000
        /*0010*/ 	.short	0x0003
        /*0012*/ 	.short	0x0018
        /*0014*/ 	.byte	0x00, 0xf0, 0x11, 0x00


	//----- nvinfo : EIATTR_KPARAM_INFO
	.align		4
.L_9:
        /*0018*/ 	.byte	0x04, 0x17
        /*001a*/ 	.short	(.L_11 - .L_10)
.L_10:
        /*001c*/ 	.word	0x00000000
        /*0020*/ 	.short	0x0002
        /*0022*/ 	.short	0x0010
        /*0024*/ 	.byte	0x00, 0xf5, 0x21, 0x00


	//----- nvinfo : EIATTR_KPARAM_INFO
	.align		4
.L_11:
        /*0028*/ 	.byte	0x04, 0x17
        /*002a*/ 	.short	(.L_13 - .L_12)
.L_12:
        /*002c*/ 	.word	0x00000000
        /*0030*/ 	.short	0x0001
        /*0032*/ 	.short	0x0008
        /*0034*/ 	.byte	0x00, 0xf0, 0x21, 0x00


	//----- nvinfo : EIATTR_KPARAM_INFO
	.align		4
.L_13:
        /*0038*/ 	.byte	0x04, 0x17
        /*003a*/ 	.short	(.L_15 - .L_14)
.L_14:
        /*003c*/ 	.word	0x00000000
        /*0040*/ 	.short	0x0000
        /*0042*/ 	.short	0x0000
        /*0044*/ 	.byte	0x00, 0xf5, 0x21, 0x00


	//----- nvinfo : EIATTR_SPARSE_MMA_MASK
	.align		4
.L_15:
        /*0048*/ 	.byte	0x03, 0x50
        /*004a*/ 	.short	0x0000


	//----- nvinfo : EIATTR_MAXREG_COUNT
	.align		4
        /*004c*/ 	.byte	0x03, 0x1b
        /*004e*/ 	.short	0x00ff


	//----- nvinfo : EIATTR_MERCURY_ISA_VERSION
	.align		4
        /*0050*/ 	.byte	0x03, 0x5f
        /*0052*/ 	.short	0x0101


	//----- nvinfo : EIATTR_VRC_CTA_INIT_COUNT
	.align		4
        /*0054*/ 	.byte	0x02, 0x4a
	.zero		1
	.zero		1


	//----- nvinfo : EIATTR_EXIT_INSTR_OFFSETS
	.align		4
        /*0058*/ 	.byte	0x04, 0x1c
        /*005a*/ 	.short	(.L_17 - .L_16)


	//   ....[0]....
.L_16:
        /*005c*/ 	.word	0x00000090


	//   ....[1]....
        /*0060*/ 	.word	0x00000290


	//----- nvinfo : EIATTR_CBANK_PARAM_SIZE
	.align		4
.L_17:
        /*0064*/ 	.byte	0x03, 0x19
        /*0066*/ 	.short	0x001c


	//----- nvinfo : EIATTR_PARAM_CBANK
	.align		4
        /*0068*/ 	.byte	0x04, 0x0a
        /*006a*/ 	.short	(.L_19 - .L_18)
	.align		4
.L_18:
        /*006c*/ 	.word	index@(.nv.constant0._Z16kernel_histogramPhlPji)
        /*0070*/ 	.short	0x0380
        /*0072*/ 	.short	0x001c


	//----- nvinfo : EIATTR_SW_WAR
	.align		4
.L_19:
        /*0074*/ 	.byte	0x04, 0x36
        /*0076*/ 	.short	(.L_21 - .L_20)
.L_20:
        /*0078*/ 	.word	0x00000008
.L_21:


//--------------------- .nv.callgraph             --------------------------
	.section	.nv.callgraph,"",@"SHT_CUDA_CALLGRAPH"
	.align	4
	.sectionentsize	8
	.align		4
        /*0000*/ 	.word	0x00000000
	.align		4
        /*0004*/ 	.word	0xffffffff
	.align		4
        /*0008*/ 	.word	0x00000000
	.align		4
        /*000c*/ 	.word	0xfffffffe
	.align		4
        /*0010*/ 	.word	0x00000000
	.align		4
        /*0014*/ 	.word	0xfffffffd
	.align		4
        /*0018*/ 	.word	0x00000000
	.align		4
        /*001c*/ 	.word	0xfffffffc


//--------------------- .text._Z16kernel_histogramPhlPji --------------------------
	.section	.text._Z16kernel_histogramPhlPji,"ax",@progbits
	.align	128
        .global         _Z16kernel_histogramPhlPji
        .type           _Z16kernel_histogramPhlPji,@function
        .size           _Z16kernel_histogramPhlPji,(.L_x_1 - _Z16kernel_histogramPhlPji)
        .other          _Z16kernel_histogramPhlPji,@"STO_CUDA_ENTRY STV_DEFAULT"
_Z16kernel_histogramPhlPji:
.text._Z16kernel_histogramPhlPji:
[----:B------:R-:W-:Y:S01]  /*0000*/  LDC R1, c[0x0][0x37c] ;  /* 0x0000df00ff017b82 */ /* 0x000fe20000000800 */
[----:B------:R-:W0:Y:S07]  /*0010*/  S2R R3, SR_TID.X ;  /* 0x0000000000037919 */ /* 0x000e2e0000002100 */
[----:B------:R-:W0:Y:S01]  /*0020*/  S2UR UR4, SR_CTAID.X ;  /* 0x00000000000479c3 */ /* 0x000e220000002500 */
[----:B------:R-:W1:Y:S07]  /*0030*/  LDCU.64 UR6, c[0x0][0x388] ;  /* 0x00007100ff0677ac */ /* 0x000e6e0008000a00 */
[----:B------:R-:W0:Y:S02]  /*0040*/  LDC R2, c[0x0][0x360] ;  /* 0x0000d800ff027b82 */ /* 0x000e240000000800 */
[----:B0-----:R-:W-:-:S05]  /*0050*/  IMAD R2, R2, UR4, R3 ;  /* 0x0000000402027c24 */ /* 0x001fca000f8e0203 */
[----:B-1----:R-:W-:Y:S02]  /*0060*/  ISETP.GE.U32.AND P0, PT, R2, UR6, PT ;  /* 0x0000000602007c0c */ /* 0x002fe4000bf06070 */
[----:B------:R-:W-:-:S04]  /*0070*/  SHF.R.S32.HI R0, RZ, 0x1f, R2 ;  /* 0x0000001fff007819 */ /* 0x000fc80000011402 */
[----:B------:R-:W-:-:S13]  /*0080*/  ISETP.GE.AND.EX P0, PT, R0, UR7, PT, P0 ;  /* 0x0000000700007c0c */ /* 0x000fda000bf06300 */
[----:B------:R-:W-:Y:S05]  /*0090*/  @P0 EXIT ;  /* 0x000000000000094d */ /* 0x000fea0003800000 */
[----:B------:R-:W0:Y:S01]  /*00a0*/  LDCU.64 UR6, c[0x0][0x380] ;  /* 0x00007000ff0677ac */ /* 0x000e220008000a00 */
[----:B------:R-:W1:Y:S01]  /*00b0*/  LDC R7, c[0x0][0x398] ;  /* 0x0000e600ff077b82 */ /* 0x000e620000000800 */
[----:B------:R-:W2:Y:S01]  /*00c0*/  LDCU.64 UR4, c[0x0][0x358] ;  /* 0x00006b00ff0477ac */ /* 0x000ea20008000a00 */
[----:B0-----:R-:W-:-:S04]  /*00d0*/  IADD3 R2, P0, PT, R2, UR6, RZ ;  /* 0x0000000602027c10 */ /* 0x001fc8000ff1e0ff */
[----:B------:R-:W-:-:S05]  /*00e0*/  IADD3.X R3, PT, PT, R0, UR7, RZ, P0, !PT ;  /* 0x0000000700037c10 */ /* 0x000fca00087fe4ff */
[----:B--2---:R-:W2:Y:S01]  /*00f0*/  LDG.E.U8 R0, desc[UR4][R2.64] ;  /* 0x0000000402007981 */ /* 0x004ea2000c1e1100 */
[----:B-1----:R-:W-:-:S04]  /*0100*/  IABS R8, R7 ;  /* 0x0000000700087213 */ /* 0x002fc80000000000 */
[----:B------:R-:W0:Y:S08]  /*0110*/  I2F.RP R6, R8 ;  /* 0x0000000800067306 */ /* 0x000e300000209400 */
[----:B0-----:R-:W0:Y:S02]  /*0120*/  MUFU.RCP R6, R6 ;  /* 0x0000000600067308 */ /* 0x001e240000001000 */
[----:B0-----:R-:W-:-:S06]  /*0130*/  VIADD R4, R6, 0xffffffe ;  /* 0x0ffffffe06047836 */ /* 0x001fcc0000000000 */
[----:B------:R0:W1:Y:S02]  /*0140*/  F2I.FTZ.U32.TRUNC.NTZ R5, R4 ;  /* 0x0000000400057305 */ /* 0x000064000021f000 */
[----:B0-----:R-:W-:Y:S02]  /*0150*/  IMAD.MOV.U32 R4, RZ, RZ, RZ ;  /* 0x000000ffff047224 */ /* 0x001fe400078e00ff */
[----:B-1----:R-:W-:-:S04]  /*0160*/  IMAD.MOV R9, RZ, RZ, -R5 ;  /* 0x000000ffff097224 */ /* 0x002fc800078e0a05 */
[----:B------:R-:W-:-:S04]  /*0170*/  IMAD R9, R9, R8, RZ ;  /* 0x0000000809097224 */ /* 0x000fc800078e02ff */
[----:B------:R-:W-:Y:S01]  /*0180*/  IMAD.HI.U32 R5, R5, R9, R4 ;  /* 0x0000000905057227 */ /* 0x000fe200078e0004 */
[----:B--2---:R-:W-:Y:S02]  /*0190*/  IABS R2, R0 ;  /* 0x0000000000027213 */ /* 0x004fe40000000000 */
[----:B------:R-:W-:-:S03]  /*01a0*/  ISETP.GE.AND P2, PT, R0, RZ, PT ;  /* 0x000000ff0000720c */ /* 0x000fc60003f46270 */
[----:B------:R-:W-:-:S04]  /*01b0*/  IMAD.HI.U32 R5, R5, R2, RZ ;  /* 0x0000000205057227 */ /* 0x000fc800078e00ff */
[----:B------:R-:W-:-:S04]  /*01c0*/  IMAD.MOV R5, RZ, RZ, -R5 ;  /* 0x000000ffff057224 */ /* 0x000fc800078e0a05 */
[C---:B------:R-:W-:Y:S02]  /*01d0*/  IMAD R5, R8.reuse, R5, R2 ;  /* 0x0000000508057224 */ /* 0x040fe400078e0202 */
[----:B------:R-:W0:Y:S03]  /*01e0*/  LDC.64 R2, c[0x0][0x390] ;  /* 0x0000e400ff027b82 */ /* 0x000e260000000a00 */
[----:B------:R-:W-:-:S13]  /*01f0*/  ISETP.GT.U32.AND P0, PT, R8, R5, PT ;  /* 0x000000050800720c */ /* 0x000fda0003f04070 */
[----:B------:R-:W-:Y:S02]  /*0200*/  @!P0 IADD3 R5, PT, PT, R5, -R8, RZ ;  /* 0x8000000805058210 */ /* 0x000fe40007ffe0ff */
[----:B------:R-:W-:Y:S02]  /*0210*/  ISETP.NE.AND P0, PT, R7, RZ, PT ;  /* 0x000000ff0700720c */ /* 0x000fe40003f05270 */
[----:B------:R-:W-:-:S13]  /*0220*/  ISETP.GT.U32.AND P1, PT, R8, R5, PT ;  /* 0x000000050800720c */ /* 0x000fda0003f24070 */
[----:B------:R-:W-:-:S04]  /*0230*/  @!P1 IMAD.IADD R5, R5, 0x1, -R8 ;  /* 0x0000000105059824 */ /* 0x000fc800078e0a08 */
[----:B------:R-:W-:Y:S01]  /*0240*/  @!P2 IMAD.MOV R5, RZ, RZ, -R5 ;  /* 0x000000ffff05a224 */ /* 0x000fe200078e0a05 */
[----:B------:R-:W-:Y:S01]  /*0250*/  @!P0 LOP3.LUT R5, RZ, R7, RZ, 0x33, !PT ;  /* 0x00000007ff058212 */ /* 0x000fe200078e33ff */
[----:B------:R-:W-:-:S04]  /*0260*/  HFMA2 R7, -RZ, RZ, 0, 5.9604644775390625e-08 ;  /* 0x00000001ff077431 */ /* 0x000fc800000001ff */
[----:B0-----:R-:W-:-:S05]  /*0270*/  IMAD.WIDE.U32 R2, R5, 0x4, R2 ;  /* 0x0000000405027825 */ /* 0x001fca00078e0002 */
[----:B------:R-:W-:Y:S01]  /*0280*/  REDG.E.ADD.STRONG.GPU desc[UR4][R2.64], R7 ;  /* 0x000000070200798e */ /* 0x000fe2000c12e104 */
[----:B------:R-:W-:Y:S05]  /*0290*/  EXIT ;  /* 0x000000000000794d */ /* 0x000fea0003800000 */
.L_x_0:
[----:B------:R-:W-:-:S00]  /*02a0*/  BRA `(.L_x_0) ;  /* 0xfffffffc00fc7947 */ /* 0x000fc0000383ffff */
[----:B------:R-:W-:-:S00]  /*02b0*/  NOP ;  /* 0x0000000000007918 */ /* 0x000fc00000000000 */
        /* <DEDUP_REMOVED lines=12> */
.L_x_1:


//--------------------- .nv.shared.reserved.0     --------------------------
	.section	.nv.shared.reserved.0,"aw",@nobits
	.weak		__nv_reservedSMEM_offset_0_alias
	.size		__nv_reservedSMEM_offset_0_alias, 0, 64
	.other		__nv_reservedSMEM_offset_0_alias,@"STO_CUDA_RESERVED_SHARED STV_DEFAULT"
__nv_reservedSMEM_offset_0_alias:
	.zero		0
	.zero		64


//--------------------- .nv.constant0._Z16kernel_histogramPhlPji --------------------------
	.section	.nv.constant0._Z16kernel_histogramPhlPji,"a",@progbits
	.sectionflags	@""
	.align	4
.nv.constant0._Z16kernel_histogramPhlPji:
	.zero		924


//--------------------- SYMBOLS --------------------------

	.type		.nv.reservedSmem.offset0,@object
	.size		.nv.reservedSmem.offset0,0x4
